//
// Generated by NVIDIA NVVM Compiler
//
// Compiler Build ID: CL-36424714
// Cuda compilation tools, release 13.0, V13.0.88
// Based on NVVM 20.0.0
//

.version 9.0
.target sm_100
.address_size 64

.func policy_upper_triangle_zero
(
	.param .b64 policy_upper_triangle_zero_param_0,
	.param .b32 policy_upper_triangle_zero_param_1,
	.param .b32 policy_upper_triangle_zero_param_2
)
;
.global .align 8 .u64 policy_upper_triangle_zero_ptr = policy_upper_triangle_zero;

.func policy_upper_triangle_zero(
	.param .b64 policy_upper_triangle_zero_param_0,
	.param .b32 policy_upper_triangle_zero_param_1,
	.param .b32 policy_upper_triangle_zero_param_2
)
{
	.reg .pred 	%p<6>;
	.reg .b32 	%r<15>;
	.reg .b64 	%rd<4>;

	ld.param.u64 	%rd1, [policy_upper_triangle_zero_param_0];
	ld.param.u32 	%r4, [policy_upper_triangle_zero_param_1];
	ld.param.u32 	%r5, [policy_upper_triangle_zero_param_2];
	mov.u32 	%r6, %ctaid.y;
	mov.u32 	%r7, %ntid.y;
	mov.u32 	%r8, %tid.y;
	mad.lo.s32 	%r1, %r6, %r7, %r8;
	mov.u32 	%r9, %ctaid.x;
	mov.u32 	%r10, %ntid.x;
	mov.u32 	%r11, %tid.x;
	mad.lo.s32 	%r12, %r9, %r10, %r11;
	setp.ge.s32 	%p1, %r1, %r4;
	setp.ge.s32 	%p2, %r12, %r5;
	or.pred  	%p3, %p1, %p2;
	setp.le.s32 	%p4, %r12, %r1;
	or.pred  	%p5, %p4, %p3;
	@%p5 bra 	$L__BB0_2;
	mad.lo.s32 	%r13, %r5, %r1, %r12;
	mul.wide.s32 	%rd2, %r13, 4;
	add.s64 	%rd3, %rd1, %rd2;
	mov.b32 	%r14, 0;
	st.u32 	[%rd3], %r14;
$L__BB0_2:
	ret;

}


// ===== COMPILED SASS (sm_100) =====

	.target	sm_100

	.elftype	@"ET_EXEC"


//--------------------- .note.nv.tkinfo           --------------------------
	.section	.note.nv.tkinfo,"",@"SHT_NOTE"
	.sectionflags	@"SHF_NOTE_NV_TKINFO"
	.tkinfo
        /*0018*/ 	.word	0x00000002
        /*0030*/ 	.string	""
        /*0030*/ 	.string	"ptxas"
        /*0030*/ 	.string	"Cuda compilation tools, release 13.0, V13.0.88"
        /*0030*/ 	.string	"Build cuda_13.0.r13.0/compiler.36424714_0"
        /*0030*/ 	.string	"-arch sm_100 -m 64 "



//--------------------- .note.nv.cuinfo           --------------------------
	.section	.note.nv.cuinfo,"",@"SHT_NOTE"
	.sectionflags	@"SHF_NOTE_NV_CUINFO"
        /*0018*/ 	.short	0x0002
        /*001a*/ 	.short	0x0064
        /*001c*/ 	.short	0x0082
	.zero		2


//--------------------- .nv.info                  --------------------------
	.section	.nv.info,"",@"SHT_CUDA_INFO"
	.align	4


	//----- nvinfo : EIATTR_MERCURY_ISA_VERSION
	.align		4
        /*0000*/ 	.byte	0x03, 0x5f
        /*0002*/ 	.short	0x0101


//--------------------- .nv.compat                --------------------------
	.section	.nv.compat,"",@"SHT_CUDA_COMPAT_INFO"
	.align	4
        /*0000*/ 	.byte	0x02, 0x09, 0x00, 0x00, 0x02, 0x02, 0x01, 0x00, 0x02, 0x05, 0x05, 0x00, 0x03, 0x07, 0x01, 0x01
        /*0010*/ 	.byte	0x02, 0x03, 0x00, 0x00, 0x02, 0x06, 0x01, 0x00, 0x04, 0x0b, 0x08, 0x00, 0x00, 0x00, 0x00, 0x00
        /*0020*/ 	.byte	0x00, 0x00, 0x00, 0x00


//--------------------- .nv.callgraph             --------------------------
	.section	.nv.callgraph,"",@"SHT_CUDA_CALLGRAPH"
	.align	4
	.sectionentsize	8
	.align		4
        /*0000*/ 	.word	0x00000000
	.align		4
        /*0004*/ 	.word	0xffffffff
	.align		4
        /*0008*/ 	.word	0x00000000
	.align		4
        /*000c*/ 	.word	0xfffffffe
	.align		4
        /*0010*/ 	.word	0x00000000
	.align		4
        /*0014*/ 	.word	0xfffffffd
	.align		4
        /*0018*/ 	.word	0x00000000
	.align		4
        /*001c*/ 	.word	0xfffffffc


//--------------------- .nv.constant4             --------------------------
	.section	.nv.constant4,"a",@progbits
	.align	8
	.align		8
.nv.constant4:
        /*0000*/ 	.dword	policy_upper_triangle_zero_ptr


//--------------------- .nv.global.init           --------------------------
	.section	.nv.global.init,"aw",@progbits
	.align	8
.nv.global.init:
	.type		policy_upper_triangle_zero_ptr,@object
	.size		policy_upper_triangle_zero_ptr,(.L_0 - policy_upper_triangle_zero_ptr)
policy_upper_triangle_zero_ptr:
        /*0000*/ 	.byte	0x01, 0x00, 0x00, 0x00, 0x00, 0x00, 0x00, 0x00
.L_0:


//--------------------- .nv.shared.reserved.0     --------------------------
	.section	.nv.shared.reserved.0,"aw",@nobits
	.weak		__nv_reservedSMEM_offset_0_alias
	.size		__nv_reservedSMEM_offset_0_alias, 0, 64
	.other		__nv_reservedSMEM_offset_0_alias,@"STO_CUDA_RESERVED_SHARED STV_DEFAULT"
__nv_reservedSMEM_offset_0_alias:
	.zero		0
	.zero		64


//--------------------- SYMBOLS --------------------------

	.type		.nv.reservedSmem.offset0,@object
	.size		.nv.reservedSmem.offset0,0x4
